	.headerflags	@"EF_CUDA_TEXMODE_UNIFIED EF_CUDA_64BIT_ADDRESS EF_CUDA_ACCELERATORS EF_CUDA_SM90 EF_CUDA_VIRTUAL_SM(EF_CUDA_SM90)"
	.elftype	@"ET_EXEC"


//--------------------- .nv.info                  --------------------------
	.section	.nv.info,"",@"SHT_CUDA_INFO"
	.align	4


	//----- nvinfo : EIATTR_REGCOUNT
	.align		4
        /*0000*/ 	.byte	0x04, 0x2f
        /*0002*/ 	.short	(.L_1 - .L_0)
	.align		4
.L_0:
        /*0004*/ 	.word	index@(triton_poi_fused__unsafe_index_add_leaky_relu_mul_sub_31)
        /*0008*/ 	.word	0x00000038


	//----- nvinfo : EIATTR_MIN_STACK_SIZE
	.align		4
.L_1:
        /*000c*/ 	.byte	0x04, 0x12
        /*000e*/ 	.short	(.L_3 - .L_2)
	.align		4
.L_2:
        /*0010*/ 	.word	index@(triton_poi_fused__unsafe_index_add_leaky_relu_mul_sub_31)
        /*0014*/ 	.word	0x00000000


	//----- nvinfo : EIATTR_FRAME_SIZE
	.align		4
.L_3:
        /*0018*/ 	.byte	0x04, 0x11
        /*001a*/ 	.short	(.L_5 - .L_4)
	.align		4
.L_4:
        /*001c*/ 	.word	index@(triton_poi_fused__unsafe_index_add_leaky_relu_mul_sub_31)
        /*0020*/ 	.word	0x00000000


	//----- nvinfo : EIATTR_MIN_STACK_SIZE
	.align		4
.L_5:
        /*0024*/ 	.byte	0x04, 0x12
        /*0026*/ 	.short	(.L_7 - .L_6)
	.align		4
.L_6:
        /*0028*/ 	.word	index@(triton_poi_fused__unsafe_index_add_leaky_relu_mul_sub_31)
        /*002c*/ 	.word	0x00000000
.L_7:


//--------------------- .nv.info.triton_poi_fused__unsafe_index_add_leaky_relu_mul_sub_31 --------------------------
	.section	.nv.info.triton_poi_fused__unsafe_index_add_leaky_relu_mul_sub_31,"",@"SHT_CUDA_INFO"
	.sectionflags	@""
	.align	4


	//----- nvinfo : EIATTR_CUDA_API_VERSION
	.align		4
        /*0000*/ 	.byte	0x04, 0x37
        /*0002*/ 	.short	(.L_9 - .L_8)
.L_8:
        /*0004*/ 	.word	0x0000007c


	//----- nvinfo : EIATTR_KPARAM_INFO
	.align		4
.L_9:
        /*0008*/ 	.byte	0x04, 0x17
        /*000a*/ 	.short	(.L_11 - .L_10)
.L_10:
        /*000c*/ 	.word	0x00000000
        /*0010*/ 	.short	0x0008
        /*0012*/ 	.short	0x0040
        /*0014*/ 	.byte	0x00, 0xf0, 0x11, 0x00


	//----- nvinfo : EIATTR_KPARAM_INFO
	.align		4
.L_11:
        /*0018*/ 	.byte	0x04, 0x17
        /*001a*/ 	.short	(.L_13 - .L_12)
.L_12:
        /*001c*/ 	.word	0x00000000
        /*0020*/ 	.short	0x0007
        /*0022*/ 	.short	0x0038
        /*0024*/ 	.byte	0x00, 0xf4, 0x21, 0x00


	//----- nvinfo : EIATTR_KPARAM_INFO
	.align		4
.L_13:
        /*0028*/ 	.byte	0x04, 0x17
        /*002a*/ 	.short	(.L_15 - .L_14)
.L_14:
        /*002c*/ 	.word	0x00000000
        /*0030*/ 	.short	0x0006
        /*0032*/ 	.short	0x0030
        /*0034*/ 	.byte	0x00, 0xf4, 0x21, 0x00


	//----- nvinfo : EIATTR_KPARAM_INFO
	.align		4
.L_15:
        /*0038*/ 	.byte	0x04, 0x17
        /*003a*/ 	.short	(.L_17 - .L_16)
.L_16:
        /*003c*/ 	.word	0x00000000
        /*0040*/ 	.short	0x0005
        /*0042*/ 	.short	0x0028
        /*0044*/ 	.byte	0x00, 0xf4, 0x21, 0x00


	//----- nvinfo : EIATTR_KPARAM_INFO
	.align		4
.L_17:
        /*0048*/ 	.byte	0x04, 0x17
        /*004a*/ 	.short	(.L_19 - .L_18)
.L_18:
        /*004c*/ 	.word	0x00000000
        /*0050*/ 	.short	0x0004
        /*0052*/ 	.short	0x0020
        /*0054*/ 	.byte	0x00, 0xf4, 0x21, 0x00


	//----- nvinfo : EIATTR_KPARAM_INFO
	.align		4
.L_19:
        /*0058*/ 	.byte	0x04, 0x17
        /*005a*/ 	.short	(.L_21 - .L_20)
.L_20:
        /*005c*/ 	.word	0x00000000
        /*0060*/ 	.short	0x0003
        /*0062*/ 	.short	0x0018
        /*0064*/ 	.byte	0x00, 0xf4, 0x21, 0x00


	//----- nvinfo : EIATTR_KPARAM_INFO
	.align		4
.L_21:
        /*0068*/ 	.byte	0x04, 0x17
        /*006a*/ 	.short	(.L_23 - .L_22)
.L_22:
        /*006c*/ 	.word	0x00000000
        /*0070*/ 	.short	0x0002
        /*0072*/ 	.short	0x0010
        /*0074*/ 	.byte	0x00, 0xf4, 0x21, 0x00


	//----- nvinfo : EIATTR_KPARAM_INFO
	.align		4
.L_23:
        /*0078*/ 	.byte	0x04, 0x17
        /*007a*/ 	.short	(.L_25 - .L_24)
.L_24:
        /*007c*/ 	.word	0x00000000
        /*0080*/ 	.short	0x0001
        /*0082*/ 	.short	0x0008
        /*0084*/ 	.byte	0x00, 0xf4, 0x21, 0x00


	//----- nvinfo : EIATTR_KPARAM_INFO
	.align		4
.L_25:
        /*0088*/ 	.byte	0x04, 0x17
        /*008a*/ 	.short	(.L_27 - .L_26)
.L_26:
        /*008c*/ 	.word	0x00000000
        /*0090*/ 	.short	0x0000
        /*0092*/ 	.short	0x0000
        /*0094*/ 	.byte	0x00, 0xf4, 0x21, 0x00


	//----- nvinfo : EIATTR_SPARSE_MMA_MASK
	.align		4
.L_27:
        /*0098*/ 	.byte	0x03, 0x50
        /*009a*/ 	.short	0x0000


	//----- nvinfo : EIATTR_MAXREG_COUNT
	.align		4
        /*009c*/ 	.byte	0x03, 0x1b
        /*009e*/ 	.short	0x00ff


	//----- nvinfo : EIATTR_EXIT_INSTR_OFFSETS
	.align		4
        /*00a0*/ 	.byte	0x04, 0x1c
        /*00a2*/ 	.short	(.L_29 - .L_28)


	//   ....[0]....
.L_28:
        /*00a4*/ 	.word	0x000017a0


	//----- nvinfo : EIATTR_REQNTID
	.align		4
.L_29:
        /*00a8*/ 	.byte	0x04, 0x10
        /*00aa*/ 	.short	(.L_31 - .L_30)
.L_30:
        /*00ac*/ 	.word	0x00000080
        /*00b0*/ 	.word	0x00000001
        /*00b4*/ 	.word	0x00000001


	//----- nvinfo : EIATTR_CBANK_PARAM_SIZE
	.align		4
.L_31:
        /*00b8*/ 	.byte	0x03, 0x19
        /*00ba*/ 	.short	0x0044


	//----- nvinfo : EIATTR_PARAM_CBANK
	.align		4
        /*00bc*/ 	.byte	0x04, 0x0a
        /*00be*/ 	.short	(.L_33 - .L_32)
	.align		4
.L_32:
        /*00c0*/ 	.word	index@(.nv.constant0.triton_poi_fused__unsafe_index_add_leaky_relu_mul_sub_31)
        /*00c4*/ 	.short	0x0210
        /*00c6*/ 	.short	0x0044


	//----- nvinfo : EIATTR_SW_WAR
	.align		4
.L_33:
        /*00c8*/ 	.byte	0x04, 0x36
        /*00ca*/ 	.short	(.L_35 - .L_34)
.L_34:
        /*00cc*/ 	.word	0x00000008
.L_35:


//--------------------- .nv.callgraph             --------------------------
	.section	.nv.callgraph,"",@"SHT_CUDA_CALLGRAPH"
	.align	4
	.sectionentsize	8
	.align		4
        /*0000*/ 	.word	0x00000000
	.align		4
        /*0004*/ 	.word	0xffffffff
	.align		4
        /*0008*/ 	.word	0x00000000
	.align		4
        /*000c*/ 	.word	0xfffffffe
	.align		4
        /*0010*/ 	.word	0x00000000
	.align		4
        /*0014*/ 	.word	0xfffffffd
	.align		4
        /*0018*/ 	.word	0x00000000
	.align		4
        /*001c*/ 	.word	0xfffffffc


//--------------------- .text.triton_poi_fused__unsafe_index_add_leaky_relu_mul_sub_31 --------------------------
	.section	.text.triton_poi_fused__unsafe_index_add_leaky_relu_mul_sub_31,"ax",@progbits
	.align	128
        .global         triton_poi_fused__unsafe_index_add_leaky_relu_mul_sub_31
        .type           triton_poi_fused__unsafe_index_add_leaky_relu_mul_sub_31,@function
        .size           triton_poi_fused__unsafe_index_add_leaky_relu_mul_sub_31,(.L_x_1 - triton_poi_fused__unsafe_index_add_leaky_relu_mul_sub_31)
        .other          triton_poi_fused__unsafe_index_add_leaky_relu_mul_sub_31,@"STO_CUDA_ENTRY STV_DEFAULT"
triton_poi_fused__unsafe_index_add_leaky_relu_mul_sub_31:
.text.triton_poi_fused__unsafe_index_add_leaky_relu_mul_sub_31:
[----:B------:R-:W-:Y:S01]  /*0000*/  LDC R1, c[0x0][0x28] ;  /* 0x00000a00ff017b82 */ /* 0x000fe20000000800 */
[----:B------:R-:W1:Y:S07]  /*0010*/  S2R R0, SR_TID.X ;  /* 0x0000000000007919 */ /* 0x000e6e0000002100 */
[----:B------:R-:W2:Y:S01]  /*0020*/  LDC.64 R28, c[0x0][0x218] ;  /* 0x00008600ff1c7b82 */ /* 0x000ea20000000a00 */
[----:B------:R-:W-:Y:S01]  /*0030*/  ULDC.64 UR4, c[0x0][0x208] ;  /* 0x0000820000047ab9 */ /* 0x000fe20000000a00 */
[----:B------:R-:W-:Y:S01]  /*0040*/  ULDC.64 UR6, c[0x0][0x228] ;  /* 0x00008a0000067ab9 */ /* 0x000fe20000000a00 */
[----:B------:R-:W3:Y:S05]  /*0050*/  S2R R15, SR_CTAID.X ;  /* 0x00000000000f7919 */ /* 0x000eea0000002500 */
[----:B------:R-:W4:Y:S08]  /*0060*/  LDC.64 R12, c[0x0][0x220] ;  /* 0x00008800ff0c7b82 */ /* 0x000f300000000a00 */
[----:B------:R-:W5:Y:S08]  /*0070*/  LDC.64 R20, c[0x0][0x230] ;  /* 0x00008c00ff147b82 */ /* 0x000f700000000a00 */
[----:B------:R-:W4:Y:S01]  /*0080*/  LDC.64 R26, c[0x0][0x240] ;  /* 0x00009000ff1a7b82 */ /* 0x000f220000000a00 */
[----:B-1----:R-:W-:-:S05]  /*0090*/  IMAD.SHL.U32 R0, R0, 0x4, RZ ;  /* 0x0000000400007824 */ /* 0x002fca00078e00ff */
[----:B------:R-:W-:-:S05]  /*00a0*/  LOP3.LUT R0, R0, 0x1fc, RZ, 0xc0, !PT ;  /* 0x000001fc00007812 */ /* 0x000fca00078ec0ff */
[----:B---3--:R-:W-:-:S05]  /*00b0*/  IMAD R0, R15, 0x400, R0 ;  /* 0x000004000f007824 */ /* 0x008fca00078e0200 */
[----:B------:R-:W-:-:S04]  /*00c0*/  SHF.R.S32.HI R3, RZ, 0x1f, R0 ;  /* 0x0000001fff037819 */ /* 0x000fc80000011400 */
[----:B------:R-:W-:-:S04]  /*00d0*/  LEA.HI R3, R3, R0, RZ, 0x4 ;  /* 0x0000000003037211 */ /* 0x000fc800078f20ff */
[----:B------:R-:W-:Y:S02]  /*00e0*/  SHF.R.S32.HI R2, RZ, 0x4, R3 ;  /* 0x00000004ff027819 */ /* 0x000fe40000011403 */
[----:B------:R-:W-:Y:S02]  /*00f0*/  LOP3.LUT R3, R3, 0xfffffff0, RZ, 0xc0, !PT ;  /* 0xfffffff003037812 */ /* 0x000fe400078ec0ff */
[----:B------:R-:W-:-:S03]  /*0100*/  LEA.HI R4, R2, R2, RZ, 0x4 ;  /* 0x0000000202047211 */ /* 0x000fc600078f20ff */
[----:B------:R-:W-:Y:S01]  /*0110*/  IMAD.IADD R3, R0, 0x1, -R3 ;  /* 0x0000000100037824 */ /* 0x000fe200078e0a03 */
[----:B------:R-:W-:-:S04]  /*0120*/  LOP3.LUT R5, R4, 0xfffffff0, RZ, 0xc0, !PT ;  /* 0xfffffff004057812 */ /* 0x000fc800078ec0ff */
[----:B------:R-:W-:Y:S02]  /*0130*/  IADD3 R2, R2, -R5, RZ ;  /* 0x8000000502027210 */ /* 0x000fe40007ffe0ff */
[----:B------:R-:W-:-:S03]  /*0140*/  SHF.R.S32.HI R5, RZ, 0x15, R15 ;  /* 0x00000015ff057819 */ /* 0x000fc6000001140f */
[----:B--2---:R-:W-:Y:S01]  /*0150*/  IMAD.WIDE R6, R2, 0x8, R28 ;  /* 0x0000000802067825 */ /* 0x004fe200078e021c */
[----:B------:R-:W-:-:S03]  /*0160*/  SGXT R5, R5, 0x1 ;  /* 0x000000010505781a */ /* 0x000fc60000000200 */
[----:B------:R-:W-:Y:S02]  /*0170*/  VIADD R4, R0, 0x2 ;  /* 0x0000000200047836 */ /* 0x000fe40000000000 */
[----:B------:R-:W2:Y:S01]  /*0180*/  LDG.E.EL.64 R6, desc[UR4][R6.64] ;  /* 0x0000000406067981 */ /* 0x000ea2000c2e1b00 */
[----:B----4-:R-:W-:Y:S02]  /*0190*/  IMAD.WIDE R8, R3, 0x8, R12 ;  /* 0x0000000803087825 */ /* 0x010fe400078e020c */
[----:B------:R-:W-:-:S04]  /*01a0*/  LEA.HI R14, R5, R4, RZ, 0x4 ;  /* 0x00000004050e7211 */ /* 0x000fc800078f20ff */
[----:B------:R-:W3:Y:S01]  /*01b0*/  LDG.E.EL.128 R8, desc[UR4][R8.64] ;  /* 0x0000000408087981 */ /* 0x000ee2000c2e1d00 */
[----:B------:R-:W-:-:S04]  /*01c0*/  LOP3.LUT R15, R14, 0xfffffff0, RZ, 0xc0, !PT ;  /* 0xfffffff00e0f7812 */ /* 0x000fc800078ec0ff */
[----:B------:R-:W-:-:S05]  /*01d0*/  IADD3 R23, R4, -R15, RZ ;  /* 0x8000000f04177210 */ /* 0x000fca0007ffe0ff */
[----:B------:R-:W-:-:S06]  /*01e0*/  IMAD.WIDE R12, R23, 0x8, R12 ;  /* 0x00000008170c7825 */ /* 0x000fcc00078e020c */
[----:B------:R-:W4:Y:S01]  /*01f0*/  LDG.E.EL.128 R12, desc[UR4][R12.64] ;  /* 0x000000040c0c7981 */ /* 0x000f22000c2e1d00 */
[----:B-----5:R-:W-:-:S06]  /*0200*/  IMAD.WIDE R16, R3, 0x8, R20 ;  /* 0x0000000803107825 */ /* 0x020fcc00078e0214 */
[----:B------:R-:W5:Y:S01]  /*0210*/  LDG.E.EL.128 R16, desc[UR4][R16.64] ;  /* 0x0000000410107981 */ /* 0x000f62000c2e1d00 */
[----:B------:R-:W-:-:S06]  /*0220*/  IMAD.WIDE R20, R23, 0x8, R20 ;  /* 0x0000000817147825 */ /* 0x000fcc00078e0214 */
[----:B------:R-:W5:Y:S01]  /*0230*/  LDG.E.EL.128 R20, desc[UR4][R20.64] ;  /* 0x0000000414147981 */ /* 0x000f62000c2e1d00 */
[----:B0-----:R-:W-:-:S06]  /*0240*/  IMAD.WIDE R32, R2, 0x8, R26 ;  /* 0x0000000802207825 */ /* 0x001fcc00078e021a */
[----:B------:R-:W5:Y:S01]  /*0250*/  LDG.E.EL.64 R32, desc[UR4][R32.64] ;  /* 0x0000000420207981 */ /* 0x000f62000c2e1b00 */
[----:B--2---:R-:W-:-:S04]  /*0260*/  SHF.R.U32.HI R25, RZ, 0x1c, R7 ;  /* 0x0000001cff197819 */ /* 0x004fc80000011607 */
[----:B------:R-:W-:Y:S02]  /*0270*/  LOP3.LUT R25, R25, 0x8, RZ, 0xc0, !PT ;  /* 0x0000000819197812 */ /* 0x000fe400078ec0ff */
[----:B---3--:R-:W-:Y:S02]  /*0280*/  SHF.R.U32.HI R4, RZ, 0x1a, R9 ;  /* 0x0000001aff047819 */ /* 0x008fe40000011609 */
[----:B------:R-:W-:Y:S02]  /*0290*/  IADD3 R24, P0, R6, R25, RZ ;  /* 0x0000001906187210 */ /* 0x000fe40007f1e0ff */
[----:B------:R-:W-:Y:S02]  /*02a0*/  LEA R25, P1, R8, UR6, 0x2 ;  /* 0x0000000608197c11 */ /* 0x000fe4000f8210ff */
[----:B------:R-:W-:Y:S01]  /*02b0*/  LOP3.LUT R4, R4, 0x20, RZ, 0xc0, !PT ;  /* 0x0000002004047812 */ /* 0x000fe200078ec0ff */
[----:B------:R-:W-:Y:S01]  /*02c0*/  IMAD.X R31, RZ, RZ, R7, P0 ;  /* 0x000000ffff1f7224 */ /* 0x000fe200000e0607 */
[----:B------:R-:W-:Y:S01]  /*02d0*/  LEA.HI.X R6, R8, UR7, R9, 0x2, P1 ;  /* 0x0000000708067c11 */ /* 0x000fe200088f1409 */
[----:B------:R-:W-:Y:S01]  /*02e0*/  IMAD.SHL.U32 R8, R24, 0x20, RZ ;  /* 0x0000002018087824 */ /* 0x000fe200078e00ff */
[----:B------:R-:W-:-:S02]  /*02f0*/  IADD3 R7, P0, R4, R25, RZ ;  /* 0x0000001904077210 */ /* 0x000fc40007f1e0ff */
[----:B------:R-:W-:Y:S02]  /*0300*/  LEA.HI R4, R5, R0, RZ, 0x8 ;  /* 0x0000000005047211 */ /* 0x000fe400078f40ff */
[----:B------:R-:W-:Y:S02]  /*0310*/  SHF.L.U64.HI R9, R24, 0x5, R31 ;  /* 0x0000000518097819 */ /* 0x000fe4000001021f */
[----:B------:R-:W-:Y:S02]  /*0320*/  IADD3.X R6, RZ, R6, RZ, P0, !PT ;  /* 0x00000006ff067210 */ /* 0x000fe400007fe4ff */
[----:B------:R-:W-:Y:S02]  /*0330*/  IADD3 R24, P0, R8, R7, RZ ;  /* 0x0000000708187210 */ /* 0x000fe40007f1e0ff */
[----:B------:R-:W-:Y:S02]  /*0340*/  SHF.R.S32.HI R4, RZ, 0x8, R4 ;  /* 0x00000008ff047819 */ /* 0x000fe40000011404 */
[----:B------:R-:W-:Y:S01]  /*0350*/  SHF.R.U32.HI R34, RZ, 0x1a, R11 ;  /* 0x0000001aff227819 */ /* 0x000fe2000001160b */
[----:B------:R-:W-:Y:S01]  /*0360*/  IMAD.X R25, R9, 0x1, R6, P0 ;  /* 0x0000000109197824 */ /* 0x000fe200000e0606 */
[----:B----4-:R-:W-:Y:S01]  /*0370*/  SHF.R.U32.HI R36, RZ, 0x1a, R13 ;  /* 0x0000001aff247819 */ /* 0x010fe2000001160d */
[----:B------:R-:W-:Y:S01]  /*0380*/  IMAD.SHL.U32 R4, R4, 0x40, RZ ;  /* 0x0000004004047824 */ /* 0x000fe200078e00ff */
[----:B------:R-:W-:-:S02]  /*0390*/  LEA R35, P0, R10, UR6, 0x2 ;  /* 0x000000060a237c11 */ /* 0x000fc4000f8010ff */
[----:B------:R-:W-:Y:S01]  /*03a0*/  LEA R37, P1, R12, UR6, 0x2 ;  /* 0x000000060c257c11 */ /* 0x000fe2000f8210ff */
[----:B------:R-:W-:Y:S01]  /*03b0*/  IMAD.WIDE R30, R4, 0x4, R24 ;  /* 0x00000004041e7825 */ /* 0x000fe200078e0218 */
[----:B------:R-:W-:Y:S02]  /*03c0*/  LOP3.LUT R34, R34, 0x20, RZ, 0xc0, !PT ;  /* 0x0000002022227812 */ /* 0x000fe400078ec0ff */
[----:B------:R-:W-:Y:S02]  /*03d0*/  LOP3.LUT R36, R36, 0x20, RZ, 0xc0, !PT ;  /* 0x0000002024247812 */ /* 0x000fe400078ec0ff */
[----:B------:R-:W-:Y:S02]  /*03e0*/  LEA.HI.X R10, R10, UR7, R11, 0x2, P0 ;  /* 0x000000070a0a7c11 */ /* 0x000fe400080f140b */
[----:B------:R-:W-:Y:S01]  /*03f0*/  LEA.HI.X R38, R12, UR7, R13, 0x2, P1 ;  /* 0x000000070c267c11 */ /* 0x000fe200088f140d */
[----:B------:R5:W2:Y:S01]  /*0400*/  LDG.E.EL R11, desc[UR4][R30.64] ;  /* 0x000000041e0b7981 */ /* 0x000aa2000c2e1900 */
[----:B------:R-:W-:-:S02]  /*0410*/  IADD3 R25, P0, R34, R35, RZ ;  /* 0x0000002322197210 */ /* 0x000fc40007f1e0ff */
[----:B------:R-:W-:Y:S02]  /*0420*/  IADD3 R13, P1, R36, R37, RZ ;  /* 0x00000025240d7210 */ /* 0x000fe40007f3e0ff */
[C---:B------:R-:W-:Y:S02]  /*0430*/  LEA R35, P2, R14.reuse, UR6, 0x2 ;  /* 0x000000060e237c11 */ /* 0x040fe4000f8410ff */
[----:B------:R-:W-:Y:S02]  /*0440*/  SHF.R.U32.HI R24, RZ, 0x1a, R15 ;  /* 0x0000001aff187819 */ /* 0x000fe4000001160f */
[----:B------:R-:W-:Y:S02]  /*0450*/  IADD3.X R12, RZ, R10, RZ, P0, !PT ;  /* 0x0000000aff0c7210 */ /* 0x000fe400007fe4ff */
[----:B-----5:R-:W-:Y:S01]  /*0460*/  SHF.R.U32.HI R31, RZ, 0x1a, R17 ;  /* 0x0000001aff1f7819 */ /* 0x020fe20000011611 */
[----:B------:R-:W-:Y:S01]  /*0470*/  IMAD.X R10, RZ, RZ, R38, P1 ;  /* 0x000000ffff0a7224 */ /* 0x000fe200008e0626 */
[----:B------:R-:W-:-:S02]  /*0480*/  LEA.HI.X R34, R14, UR7, R15, 0x2, P2 ;  /* 0x000000070e227c11 */ /* 0x000fc400090f140f */
[----:B------:R-:W-:Y:S02]  /*0490*/  IADD3 R38, P1, R13, R8, RZ ;  /* 0x000000080d267210 */ /* 0x000fe40007f3e0ff */
[----:B------:R-:W-:Y:S02]  /*04a0*/  LOP3.LUT R24, R24, 0x20, RZ, 0xc0, !PT ;  /* 0x0000002018187812 */ /* 0x000fe400078ec0ff */
[----:B------:R-:W-:Y:S02]  /*04b0*/  LEA R14, P3, R16, UR6, 0x2 ;  /* 0x00000006100e7c11 */ /* 0x000fe4000f8610ff */
[----:B------:R-:W-:Y:S02]  /*04c0*/  LOP3.LUT R31, R31, 0x20, RZ, 0xc0, !PT ;  /* 0x000000201f1f7812 */ /* 0x000fe400078ec0ff */
[----:B------:R-:W-:Y:S02]  /*04d0*/  IADD3 R40, P0, R25, R8, RZ ;  /* 0x0000000819287210 */ /* 0x000fe40007f1e0ff */
[----:B------:R-:W-:-:S02]  /*04e0*/  IADD3.X R39, R10, R9, RZ, P1, !PT ;  /* 0x000000090a277210 */ /* 0x000fc40000ffe4ff */
[----:B------:R-:W-:Y:S02]  /*04f0*/  IADD3 R15, P2, R24, R35, RZ ;  /* 0x00000023180f7210 */ /* 0x000fe40007f5e0ff */
[----:B------:R-:W-:Y:S02]  /*0500*/  LEA.HI.X R30, R16, UR7, R17, 0x2, P3 ;  /* 0x00000007101e7c11 */ /* 0x000fe400098f1411 */
[----:B------:R-:W-:Y:S01]  /*0510*/  IADD3 R31, P1, R31, R14, RZ ;  /* 0x0000000e1f1f7210 */ /* 0x000fe20007f3e0ff */
[----:B------:R-:W-:Y:S02]  /*0520*/  IMAD.X R41, R12, 0x1, R9, P0 ;  /* 0x000000010c297824 */ /* 0x000fe400000e0609 */
[----:B------:R-:W-:Y:S02]  /*0530*/  IMAD.X R24, RZ, RZ, R34, P2 ;  /* 0x000000ffff187224 */ /* 0x000fe400010e0622 */
[----:B------:R-:W-:Y:S01]  /*0540*/  IMAD.X R30, RZ, RZ, R30, P1 ;  /* 0x000000ffff1e7224 */ /* 0x000fe200008e061e */
[----:B------:R-:W-:Y:S01]  /*0550*/  IADD3 R34, P1, R31, R8, RZ ;  /* 0x000000081f227210 */ /* 0x000fe20007f3e0ff */
[----:B------:R-:W-:Y:S01]  /*0560*/  IMAD.WIDE R40, R4, 0x4, R40 ;  /* 0x0000000404287825 */ /* 0x000fe200078e0228 */
[----:B------:R-:W-:-:S03]  /*0570*/  SHF.R.U32.HI R43, RZ, 0x1a, R21 ;  /* 0x0000001aff2b7819 */ /* 0x000fc60000011615 */
[----:B------:R-:W-:Y:S01]  /*0580*/  IMAD.WIDE R38, R4, 0x4, R38 ;  /* 0x0000000404267825 */ /* 0x000fe200078e0226 */
[----:B------:R-:W-:Y:S01]  /*0590*/  IADD3 R36, P0, R15, R8, RZ ;  /* 0x000000080f247210 */ /* 0x000fe20007f1e0ff */
[----:B------:R0:W3:Y:S01]  /*05a0*/  LDG.E.EL R16, desc[UR4][R40.64] ;  /* 0x0000000428107981 */ /* 0x0000e2000c2e1900 */
[----:B------:R-:W-:Y:S01]  /*05b0*/  SHF.R.U32.HI R44, RZ, 0x1a, R19 ;  /* 0x0000001aff2c7819 */ /* 0x000fe20000011613 */
[----:B------:R-:W-:Y:S02]  /*05c0*/  IMAD.X R35, R30, 0x1, R9, P1 ;  /* 0x000000011e237824 */ /* 0x000fe400008e0609 */
[----:B------:R1:W4:Y:S01]  /*05d0*/  LDG.E.EL R17, desc[UR4][R38.64] ;  /* 0x0000000426117981 */ /* 0x000322000c2e1900 */
[----:B------:R-:W-:Y:S01]  /*05e0*/  IADD3.X R37, R24, R9, RZ, P0, !PT ;  /* 0x0000000918257210 */ /* 0x000fe200007fe4ff */
[----:B------:R-:W-:Y:S01]  /*05f0*/  IMAD.WIDE R34, R4, 0x4, R34 ;  /* 0x0000000404227825 */ /* 0x000fe200078e0222 */
[----:B------:R-:W-:Y:S02]  /*0600*/  LEA R45, P0, R18, UR6, 0x2 ;  /* 0x00000006122d7c11 */ /* 0x000fe4000f8010ff */
[----:B0-----:R-:W-:-:S02]  /*0610*/  LEA R40, P1, R20, UR6, 0x2 ;  /* 0x0000000614287c11 */ /* 0x001fc4000f8210ff */
[----:B-1----:R-:W-:Y:S02]  /*0620*/  LOP3.LUT R39, R43, 0x20, RZ, 0xc0, !PT ;  /* 0x000000202b277812 */ /* 0x002fe400078ec0ff */
[----:B------:R-:W-:Y:S02]  /*0630*/  LOP3.LUT R44, R44, 0x20, RZ, 0xc0, !PT ;  /* 0x000000202c2c7812 */ /* 0x000fe400078ec0ff */
[----:B------:R-:W-:Y:S02]  /*0640*/  LEA.HI.X R41, R20, UR7, R21, 0x2, P1 ;  /* 0x0000000714297c11 */ /* 0x000fe400088f1415 */
[----:B------:R-:W-:Y:S01]  /*0650*/  IADD3 R21, P1, R39, R40, RZ ;  /* 0x0000002827157210 */ /* 0x000fe20007f3e0ff */
[----:B------:R-:W-:Y:S01]  /*0660*/  IMAD.WIDE R36, R4, 0x4, R36 ;  /* 0x0000000404247825 */ /* 0x000fe200078e0224 */
[----:B------:R-:W-:Y:S02]  /*0670*/  LEA.HI.X R42, R18, UR7, R19, 0x2, P0 ;  /* 0x00000007122a7c11 */ /* 0x000fe400080f1413 */
[----:B------:R-:W-:Y:S01]  /*0680*/  SHF.R.U32.HI R38, RZ, 0x1a, R23 ;  /* 0x0000001aff267819 */ /* 0x000fe20000011617 */
[----:B------:R0:W5:Y:S01]  /*0690*/  LDG.E.EL R18, desc[UR4][R34.64] ;  /* 0x0000000422127981 */ /* 0x000162000c2e1900 */
[----:B------:R-:W-:-:S02]  /*06a0*/  IADD3 R19, P0, R44, R45, RZ ;  /* 0x0000002d2c137210 */ /* 0x000fc40007f1e0ff */
[----:B------:R-:W-:Y:S01]  /*06b0*/  SHF.R.U32.HI R39, RZ, 0x1c, R33 ;  /* 0x0000001cff277819 */ /* 0x000fe20000011621 */
[----:B------:R1:W2:Y:S01]  /*06c0*/  LDG.E.EL R14, desc[UR4][R36.64] ;  /* 0x00000004240e7981 */ /* 0x0002a2000c2e1900 */
[----:B------:R-:W-:Y:S02]  /*06d0*/  IADD3.X R40, RZ, R41, RZ, P1, !PT ;  /* 0x00000029ff287210 */ /* 0x000fe40000ffe4ff */
[----:B------:R-:W-:Y:S02]  /*06e0*/  LEA R43, P2, R22, UR6, 0x2 ;  /* 0x00000006162b7c11 */ /* 0x000fe4000f8410ff */
[----:B------:R-:W-:Y:S02]  /*06f0*/  LOP3.LUT R20, R38, 0x20, RZ, 0xc0, !PT ;  /* 0x0000002026147812 */ /* 0x000fe400078ec0ff */
[----:B0-----:R-:W-:Y:S02]  /*0700*/  IADD3 R34, P1, R21, R8, RZ ;  /* 0x0000000815227210 */ /* 0x001fe40007f3e0ff */
[----:B------:R-:W-:Y:S01]  /*0710*/  LOP3.LUT R39, R39, 0x8, RZ, 0xc0, !PT ;  /* 0x0000000827277812 */ /* 0x000fe200078ec0ff */
[----:B-1----:R-:W-:Y:S01]  /*0720*/  IMAD.X R36, RZ, RZ, R42, P0 ;  /* 0x000000ffff247224 */ /* 0x002fe200000e062a */
[----:B------:R-:W-:Y:S01]  /*0730*/  LEA.HI.X R22, R22, UR7, R23, 0x2, P2 ;  /* 0x0000000716167c11 */ /* 0x000fe200090f1417 */
[----:B------:R-:W-:Y:S01]  /*0740*/  IMAD.X R35, R40, 0x1, R9, P1 ;  /* 0x0000000128237824 */ /* 0x000fe200008e0609 */
[----:B------:R-:W-:-:S02]  /*0750*/  IADD3 R44, P0, R19, R8, RZ ;  /* 0x00000008132c7210 */ /* 0x000fc40007f1e0ff */
[----:B------:R-:W-:Y:S02]  /*0760*/  IADD3 R43, P2, R20, R43, RZ ;  /* 0x0000002b142b7210 */ /* 0x000fe40007f5e0ff */
[----:B------:R-:W-:Y:S01]  /*0770*/  IADD3 R39, P1, R32, R39, RZ ;  /* 0x0000002720277210 */ /* 0x000fe20007f3e0ff */
[----:B------:R-:W-:Y:S01]  /*0780*/  IMAD.X R45, R36, 0x1, R9, P0 ;  /* 0x00000001242d7824 */ /* 0x000fe200000e0609 */
[----:B------:R-:W-:Y:S02]  /*0790*/  IADD3.X R38, RZ, R22, RZ, P2, !PT ;  /* 0x00000016ff267210 */ /* 0x000fe400017fe4ff */
[----:B------:R-:W-:Y:S01]  /*07a0*/  IADD3 R22, P0, R43, R8, RZ ;  /* 0x000000082b167210 */ /* 0x000fe20007f1e0ff */
[----:B------:R-:W-:Y:S01]  /*07b0*/  IMAD.X R32, RZ, RZ, R33, P1 ;  /* 0x000000ffff207224 */ /* 0x000fe200008e0621 */
[----:B------:R-:W-:Y:S01]  /*07c0*/  SHF.L.U32 R42, R39, 0x5, RZ ;  /* 0x00000005272a7819 */ /* 0x000fe200000006ff */
[----:B------:R-:W-:-:S03]  /*07d0*/  IMAD.WIDE R50, R4, 0x4, R44 ;  /* 0x0000000404327825 */ /* 0x000fc600078e022c */
[----:B------:R-:W-:Y:S01]  /*07e0*/  SHF.L.U64.HI R39, R39, 0x5, R32 ;  /* 0x0000000527277819 */ /* 0x000fe20000010220 */
[----:B------:R-:W-:Y:S01]  /*07f0*/  IMAD.X R23, R38, 0x1, R9, P0 ;  /* 0x0000000126177824 */ /* 0x000fe200000e0609 */
[----:B------:R-:W-:Y:S01]  /*0800*/  IADD3 R44, P0, R42, R7, RZ ;  /* 0x000000072a2c7210 */ /* 0x000fe20007f1e0ff */
[C---:B------:R-:W-:Y:S01]  /*0810*/  IMAD.WIDE R48, R4.reuse, 0x4, R34 ;  /* 0x0000000404307825 */ /* 0x040fe200078e0222 */
[----:B------:R-:W-:Y:S01]  /*0820*/  IADD3 R46, P1, R42, R25, RZ ;  /* 0x000000192a2e7210 */ /* 0x000fe20007f3e0ff */
[----:B------:R-:W2:Y:S02]  /*0830*/  LDG.E.EL R9, desc[UR4][R50.64] ;  /* 0x0000000432097981 */ /* 0x000ea4000c2e1900 */
[----:B------:R-:W-:Y:S01]  /*0840*/  IMAD.X R45, R39, 0x1, R6, P0 ;  /* 0x00000001272d7824 */ /* 0x000fe200000e0606 */
[----:B------:R-:W-:Y:S01]  /*0850*/  IADD3 R52, P0, R42, R15, RZ ;  /* 0x0000000f2a347210 */ /* 0x000fe20007f1e0ff */
[----:B------:R-:W2:Y:S01]  /*0860*/  LDG.E.EL R8, desc[UR4][R48.64] ;  /* 0x0000000430087981 */ /* 0x000ea2000c2e1900 */
[----:B------:R-:W-:-:S04]  /*0870*/  IMAD.WIDE R44, R4, 0x4, R44 ;  /* 0x00000004042c7825 */ /* 0x000fc800078e022c */
[C---:B------:R-:W-:Y:S01]  /*0880*/  IMAD.X R53, R39.reuse, 0x1, R24, P0 ;  /* 0x0000000127357824 */ /* 0x040fe200000e0618 */
[----:B------:R0:W2:Y:S01]  /*0890*/  LDG.E.EL R33, desc[UR4][R44.64] ;  /* 0x000000042c217981 */ /* 0x0000a2000c2e1900 */
[----:B------:R-:W-:Y:S01]  /*08a0*/  IMAD.X R47, R39, 0x1, R12, P1 ;  /* 0x00000001272f7824 */ /* 0x000fe200008e060c */
[----:B0-----:R-:W-:-:S04]  /*08b0*/  IADD3 R44, P0, R42, R19, RZ ;  /* 0x000000132a2c7210 */ /* 0x001fc80007f1e0ff */
[----:B------:R-:W-:Y:S01]  /*08c0*/  IADD3.X R45, R39, R36, RZ, P0, !PT ;  /* 0x00000024272d7210 */ /* 0x000fe200007fe4ff */
[----:B------:R-:W-:-:S04]  /*08d0*/  IMAD.WIDE R46, R4, 0x4, R46 ;  /* 0x00000004042e7825 */ /* 0x000fc800078e022e */
[----:B------:R-:W-:Y:S01]  /*08e0*/  IMAD.WIDE R48, R4, 0x4, R44 ;  /* 0x0000000404307825 */ /* 0x000fe200078e022c */
[----:B------:R-:W-:Y:S01]  /*08f0*/  IADD3 R44, P0, R42, R21, RZ ;  /* 0x000000152a2c7210 */ /* 0x000fe20007f1e0ff */
[----:B------:R0:W2:Y:S01]  /*0900*/  LDG.E.EL R20, desc[UR4][R46.64] ;  /* 0x000000042e147981 */ /* 0x0000a2000c2e1900 */
[----:B------:R-:W-:-:S03]  /*0910*/  IADD3 R50, P1, R42, R31, RZ ;  /* 0x0000001f2a327210 */ /* 0x000fc60007f3e0ff */
[C---:B------:R-:W-:Y:S01]  /*0920*/  IMAD.X R45, R39.reuse, 0x1, R40, P0 ;  /* 0x00000001272d7824 */ /* 0x040fe200000e0628 */
[----:B------:R-:W-:Y:S01]  /*0930*/  IADD3 R34, P2, R42, R13, RZ ;  /* 0x0000000d2a227210 */ /* 0x000fe20007f5e0ff */
[----:B------:R-:W-:Y:S01]  /*0940*/  IMAD.X R51, R39, 0x1, R30, P1 ;  /* 0x0000000127337824 */ /* 0x000fe200008e061e */
[----:B------:R-:W2:Y:S01]  /*0950*/  LDG.E.EL R37, desc[UR4][R48.64] ;  /* 0x0000000430257981 */ /* 0x000ea2000c2e1900 */
[----:B0-----:R-:W-:Y:S01]  /*0960*/  IMAD.WIDE R46, R4, 0x4, R44 ;  /* 0x00000004042e7825 */ /* 0x001fe200078e022c */
[----:B------:R-:W-:-:S03]  /*0970*/  IADD3 R44, P0, R42, R43, RZ ;  /* 0x0000002b2a2c7210 */ /* 0x000fc60007f1e0ff */
[----:B------:R-:W-:Y:S01]  /*0980*/  IMAD.WIDE R50, R4, 0x4, R50 ;  /* 0x0000000404327825 */ /* 0x000fe200078e0232 */
[----:B------:R-:W-:-:S03]  /*0990*/  IADD3.X R35, R39, R10, RZ, P2, !PT ;  /* 0x0000000a27237210 */ /* 0x000fc600017fe4ff */
[----:B------:R-:W-:Y:S01]  /*09a0*/  IMAD.X R45, R39, 0x1, R38, P0 ;  /* 0x00000001272d7824 */ /* 0x000fe200000e0626 */
[----:B------:R0:W2:Y:S01]  /*09b0*/  LDG.E.EL R32, desc[UR4][R50.64] ;  /* 0x0000000432207981 */ /* 0x0000a2000c2e1900 */
[----:B------:R-:W-:-:S04]  /*09c0*/  IMAD.WIDE R22, R4, 0x4, R22 ;  /* 0x0000000404167825 */ /* 0x000fc800078e0216 */
[C---:B------:R-:W-:Y:S02]  /*09d0*/  IMAD.WIDE R34, R4.reuse, 0x4, R34 ;  /* 0x0000000404227825 */ /* 0x040fe400078e0222 */
[----:B------:R-:W2:Y:S02]  /*09e0*/  LDG.E.EL R23, desc[UR4][R22.64] ;  /* 0x0000000416177981 */ /* 0x000ea4000c2e1900 */
[C---:B0-----:R-:W-:Y:S01]  /*09f0*/  IMAD.WIDE R50, R4.reuse, 0x4, R44 ;  /* 0x0000000404327825 */ /* 0x041fe200078e022c */
[----:B------:R-:W-:Y:S01]  /*0a00*/  IADD3 R44, R0, 0x200, RZ ;  /* 0x00000200002c7810 */ /* 0x000fe20007ffe0ff */
[----:B------:R-:W2:Y:S02]  /*0a10*/  LDG.E.EL R35, desc[UR4][R34.64] ;  /* 0x0000000422237981 */ /* 0x000ea4000c2e1900 */
[----:B------:R-:W-:Y:S01]  /*0a20*/  IMAD.WIDE R52, R4, 0x4, R52 ;  /* 0x0000000404347825 */ /* 0x000fe200078e0234 */
[CC--:B------:R-:W-:Y:S01]  /*0a30*/  LEA.HI R4, R5.reuse, R44.reuse, RZ, 0x4 ;  /* 0x0000002c05047211 */ /* 0x0c0fe200078f20ff */
[----:B------:R-:W2:Y:S03]  /*0a40*/  LDG.E.EL R39, desc[UR4][R50.64] ;  /* 0x0000000432277981 */ /* 0x000ea6000c2e1900 */
[----:B------:R-:W-:Y:S01]  /*0a50*/  SHF.R.S32.HI R4, RZ, 0x4, R4 ;  /* 0x00000004ff047819 */ /* 0x000fe20000011404 */
[----:B------:R-:W2:Y:S01]  /*0a60*/  LDG.E.EL R22, desc[UR4][R52.64] ;  /* 0x0000000434167981 */ /* 0x000ea2000c2e1900 */
[----:B------:R-:W-:-:S02]  /*0a70*/  LEA.HI R44, R5, R44, RZ, 0x8 ;  /* 0x0000002c052c7211 */ /* 0x000fc400078f40ff */
[----:B------:R-:W-:Y:S01]  /*0a80*/  LEA.HI R5, R4, R4, RZ, 0x4 ;  /* 0x0000000404057211 */ /* 0x000fe200078f20ff */
[----:B------:R-:W2:Y:S03]  /*0a90*/  LDG.E.EL R34, desc[UR4][R46.64] ;  /* 0x000000042e227981 */ /* 0x000ea6000c2e1900 */
[----:B------:R-:W-:-:S05]  /*0aa0*/  LOP3.LUT R5, R5, 0xfffffff0, RZ, 0xc0, !PT ;  /* 0xfffffff005057812 */ /* 0x000fca00078ec0ff */
[----:B------:R-:W-:-:S04]  /*0ab0*/  IMAD.IADD R41, R4, 0x1, -R5 ;  /* 0x0000000104297824 */ /* 0x000fc800078e0a05 */
[----:B------:R-:W-:-:S06]  /*0ac0*/  IMAD.WIDE R28, R41, 0x8, R28 ;  /* 0x00000008291c7825 */ /* 0x000fcc00078e021c */
[----:B------:R-:W2:Y:S01]  /*0ad0*/  LDG.E.EL.64 R28, desc[UR4][R28.64] ;  /* 0x000000041c1c7981 */ /* 0x000ea2000c2e1b00 */
[----:B------:R-:W-:-:S05]  /*0ae0*/  IMAD.WIDE R26, R41, 0x8, R26 ;  /* 0x00000008291a7825 */ /* 0x000fca00078e021a */
[----:B------:R0:W3:Y:S02]  /*0af0*/  LDG.E.EL.64 R4, desc[UR4][R26.64] ;  /* 0x000000041a047981 */ /* 0x0000e4000c2e1b00 */
[----:B0-----:R-:W-:-:S05]  /*0b00*/  SHF.R.S32.HI R26, RZ, 0x8, R44 ;  /* 0x00000008ff1a7819 */ /* 0x001fca000001142c */
[----:B------:R-:W-:Y:S01]  /*0b10*/  IMAD.SHL.U32 R26, R26, 0x40, RZ ;  /* 0x000000401a1a7824 */ /* 0x000fe200078e00ff */
[----:B--2---:R-:W-:-:S04]  /*0b20*/  SHF.R.U32.HI R45, RZ, 0x1c, R29 ;  /* 0x0000001cff2d7819 */ /* 0x004fc8000001161d */
[----:B------:R-:W-:-:S04]  /*0b30*/  LOP3.LUT R45, R45, 0x8, RZ, 0xc0, !PT ;  /* 0x000000082d2d7812 */ /* 0x000fc800078ec0ff */
[----:B------:R-:W-:Y:S02]  /*0b40*/  IADD3 R46, P0, R28, R45, RZ ;  /* 0x0000002d1c2e7210 */ /* 0x000fe40007f1e0ff */
[----:B---3--:R-:W-:-:S04]  /*0b50*/  SHF.R.U32.HI R45, RZ, 0x1c, R5 ;  /* 0x0000001cff2d7819 */ /* 0x008fc80000011605 */
[----:B------:R-:W-:Y:S02]  /*0b60*/  LOP3.LUT R45, R45, 0x8, RZ, 0xc0, !PT ;  /* 0x000000082d2d7812 */ /* 0x000fe400078ec0ff */
[----:B------:R-:W-:Y:S02]  /*0b70*/  IADD3.X R47, RZ, R29, RZ, P0, !PT ;  /* 0x0000001dff2f7210 */ /* 0x000fe400007fe4ff */
[----:B------:R-:W-:Y:S02]  /*0b80*/  IADD3 R42, P0, R4, R45, RZ ;  /* 0x0000002d042a7210 */ /* 0x000fe40007f1e0ff */
[----:B------:R-:W-:-:S03]  /*0b90*/  SHF.L.U32 R4, R46, 0x5, RZ ;  /* 0x000000052e047819 */ /* 0x000fc600000006ff */
[----:B------:R-:W-:Y:S01]  /*0ba0*/  IMAD.X R45, RZ, RZ, R5, P0 ;  /* 0x000000ffff2d7224 */ /* 0x000fe200000e0605 */
[----:B------:R-:W-:Y:S02]  /*0bb0*/  SHF.L.U64.HI R5, R46, 0x5, R47 ;  /* 0x000000052e057819 */ /* 0x000fe4000001022f */
[----:B------:R-:W-:Y:S02]  /*0bc0*/  IADD3 R46, P0, R4, R7, RZ ;  /* 0x00000007042e7210 */ /* 0x000fe40007f1e0ff */
[C---:B------:R-:W-:Y:S01]  /*0bd0*/  SHF.L.U64.HI R45, R42.reuse, 0x5, R45 ;  /* 0x000000052a2d7819 */ /* 0x040fe2000001022d */
[----:B------:R-:W-:Y:S01]  /*0be0*/  IMAD.SHL.U32 R42, R42, 0x20, RZ ;  /* 0x000000202a2a7824 */ /* 0x000fe200078e00ff */
[----:B------:R-:W-:-:S04]  /*0bf0*/  IADD3.X R47, R5, R6, RZ, P0, !PT ;  /* 0x00000006052f7210 */ /* 0x000fc800007fe4ff */
[----:B------:R-:W-:-:S04]  /*0c00*/  IADD3 R28, P0, R42, R7, RZ ;  /* 0x000000072a1c7210 */ /* 0x000fc80007f1e0ff */
[----:B------:R-:W-:Y:S02]  /*0c10*/  IADD3.X R29, R45, R6, RZ, P0, !PT ;  /* 0x000000062d1d7210 */ /* 0x000fe400007fe4ff */
[----:B------:R-:W-:-:S05]  /*0c20*/  IADD3 R6, P0, R4, R25, RZ ;  /* 0x0000001904067210 */ /* 0x000fca0007f1e0ff */
[----:B------:R-:W-:Y:S02]  /*0c30*/  IMAD.X R7, R5, 0x1, R12, P0 ;  /* 0x0000000105077824 */ /* 0x000fe400000e060c */
[----:B------:R-:W-:Y:S01]  /*0c40*/  IMAD.WIDE R48, R26, 0x4, R6 ;  /* 0x000000041a307825 */ /* 0x000fe200078e0206 */
[----:B------:R-:W-:-:S04]  /*0c50*/  IADD3 R6, P0, R42, R25, RZ ;  /* 0x000000192a067210 */ /* 0x000fc80007f1e0ff */
[----:B------:R-:W-:Y:S01]  /*0c60*/  IADD3.X R7, R45, R12, RZ, P0, !PT ;  /* 0x0000000c2d077210 */ /* 0x000fe200007fe4ff */
[----:B------:R-:W-:-:S04]  /*0c70*/  IMAD.WIDE R46, R26, 0x4, R46 ;  /* 0x000000041a2e7825 */ /* 0x000fc800078e022e */
[C---:B------:R-:W-:Y:S01]  /*0c80*/  IMAD.WIDE R50, R26.reuse, 0x4, R6 ;  /* 0x000000041a327825 */ /* 0x040fe200078e0206 */
[----:B------:R-:W-:Y:S01]  /*0c90*/  IADD3 R6, P0, R4, R13, RZ ;  /* 0x0000000d04067210 */ /* 0x000fe20007f1e0ff */
[----:B------:R0:W2:Y:S04]  /*0ca0*/  LDG.E.EL R27, desc[UR4][R46.64] ;  /* 0x000000042e1b7981 */ /* 0x0000a8000c2e1900 */
[----:B------:R-:W-:Y:S01]  /*0cb0*/  IMAD.X R7, R5, 0x1, R10, P0 ;  /* 0x0000000105077824 */ /* 0x000fe200000e060a */
[----:B------:R-:W3:Y:S01]  /*0cc0*/  LDG.E.EL R12, desc[UR4][R50.64] ;  /* 0x00000004320c7981 */ /* 0x000ee2000c2e1900 */
[----:B------:R-:W-:-:S03]  /*0cd0*/  IMAD.WIDE R52, R26, 0x4, R28 ;  /* 0x000000041a347825 */ /* 0x000fc600078e021c */
[----:B------:R-:W3:Y:S01]  /*0ce0*/  LDG.E.EL R28, desc[UR4][R48.64] ;  /* 0x00000004301c7981 */ /* 0x000ee2000c2e1900 */
[C---:B0-----:R-:W-:Y:S01]  /*0cf0*/  IMAD.WIDE R46, R26.reuse, 0x4, R6 ;  /* 0x000000041a2e7825 */ /* 0x041fe200078e0206 */
[----:B------:R-:W-:Y:S02]  /*0d00*/  IADD3 R6, P0, R42, R13, RZ ;  /* 0x0000000d2a067210 */ /* 0x000fe40007f1e0ff */
[----:B------:R0:W3:Y:S02]  /*0d10*/  LDG.E.EL R29, desc[UR4][R52.64] ;  /* 0x00000004341d7981 */ /* 0x0000e4000c2e1900 */
[----:B------:R-:W-:Y:S02]  /*0d20*/  IADD3.X R7, R45, R10, RZ, P0, !PT ;  /* 0x0000000a2d077210 */ /* 0x000fe400007fe4ff */
[----:B------:R-:W4:Y:S01]  /*0d30*/  LDG.E.EL R25, desc[UR4][R46.64] ;  /* 0x000000042e197981 */ /* 0x000f22000c2e1900 */
[----:B0-----:R-:W-:Y:S01]  /*0d40*/  IMAD.WIDE R52, R26, 0x4, R6 ;  /* 0x000000041a347825 */ /* 0x001fe200078e0206 */
[----:B------:R-:W-:-:S04]  /*0d50*/  IADD3 R6, P0, R4, R15, RZ ;  /* 0x0000000f04067210 */ /* 0x000fc80007f1e0ff */
[----:B------:R0:W4:Y:S01]  /*0d60*/  LDG.E.EL R13, desc[UR4][R52.64] ;  /* 0x00000004340d7981 */ /* 0x000122000c2e1900 */
[----:B------:R-:W-:Y:S02]  /*0d70*/  IMAD.X R7, R5, 0x1, R24, P0 ;  /* 0x0000000105077824 */ /* 0x000fe400000e0618 */
[----:B------:R-:W-:Y:S01]  /*0d80*/  IMAD.WIDE R48, R26, 0x4, R6 ;  /* 0x000000041a307825 */ /* 0x000fe200078e0206 */
[----:B------:R-:W-:-:S04]  /*0d90*/  IADD3 R6, P0, R42, R15, RZ ;  /* 0x0000000f2a067210 */ /* 0x000fc80007f1e0ff */
[----:B------:R-:W-:Y:S01]  /*0da0*/  IADD3.X R7, R45, R24, RZ, P0, !PT ;  /* 0x000000182d077210 */ /* 0x000fe200007fe4ff */
[----:B------:R1:W4:Y:S01]  /*0db0*/  LDG.E.EL R10, desc[UR4][R48.64] ;  /* 0x00000004300a7981 */ /* 0x000322000c2e1900 */
[----:B0-----:R-:W0:Y:S01]  /*0dc0*/  LDC.64 R52, c[0x0][0x248] ;  /* 0x00009200ff347b82 */ /* 0x001e220000000a00 */
[----:B------:R-:W-:Y:S01]  /*0dd0*/  IMAD.WIDE R50, R26, 0x4, R6 ;  /* 0x000000041a327825 */ /* 0x000fe200078e0206 */
[----:B------:R-:W-:-:S04]  /*0de0*/  IADD3 R6, P0, R31, R4, RZ ;  /* 0x000000041f067210 */ /* 0x000fc80007f1e0ff */
[----:B------:R1:W4:Y:S01]  /*0df0*/  LDG.E.EL R24, desc[UR4][R50.64] ;  /* 0x0000000432187981 */ /* 0x000322000c2e1900 */
[----:B------:R-:W-:Y:S02]  /*0e00*/  IMAD.X R7, R30, 0x1, R5, P0 ;  /* 0x000000011e077824 */ /* 0x000fe400000e0605 */
[----:B------:R-:W-:Y:S01]  /*0e10*/  IMAD.WIDE R46, R26, 0x4, R6 ;  /* 0x000000041a2e7825 */ /* 0x000fe200078e0206 */
[----:B------:R-:W-:-:S04]  /*0e20*/  IADD3 R6, P0, R42, R31, RZ ;  /* 0x0000001f2a067210 */ /* 0x000fc80007f1e0ff */
[----:B------:R-:W-:Y:S01]  /*0e30*/  IADD3.X R7, R45, R30, RZ, P0, !PT ;  /* 0x0000001e2d077210 */ /* 0x000fe200007fe4ff */
[----:B------:R-:W4:Y:S02]  /*0e40*/  LDG.E.EL R44, desc[UR4][R46.64] ;  /* 0x000000042e2c7981 */ /* 0x000f24000c2e1900 */
[----:B------:R-:W-:Y:S01]  /*0e50*/  IMAD.WIDE R30, R26, 0x4, R6 ;  /* 0x000000041a1e7825 */ /* 0x000fe200078e0206 */
[----:B------:R-:W-:-:S05]  /*0e60*/  IADD3 R6, P0, R19, R4, RZ ;  /* 0x0000000413067210 */ /* 0x000fca0007f1e0ff */
[----:B------:R-:W-:Y:S01]  /*0e70*/  IMAD.X R7, R36, 0x1, R5, P0 ;  /* 0x0000000124077824 */ /* 0x000fe200000e0605 */
[----:B------:R-:W4:Y:S01]  /*0e80*/  LDG.E.EL R30, desc[UR4][R30.64] ;  /* 0x000000041e1e7981 */ /* 0x000f22000c2e1900 */
[----:B-1----:R-:W-:Y:S01]  /*0e90*/  IMAD.WIDE R48, R26, 0x4, R6 ;  /* 0x000000041a307825 */ /* 0x002fe200078e0206 */
[----:B------:R-:W-:-:S04]  /*0ea0*/  IADD3 R6, P0, R42, R19, RZ ;  /* 0x000000132a067210 */ /* 0x000fc80007f1e0ff */
[----:B------:R-:W-:Y:S01]  /*0eb0*/  IADD3.X R7, R45, R36, RZ, P0, !PT ;  /* 0x000000242d077210 */ /* 0x000fe200007fe4ff */
[----:B------:R1:W4:Y:S02]  /*0ec0*/  LDG.E.EL R15, desc[UR4][R48.64] ;  /* 0x00000004300f7981 */ /* 0x000324000c2e1900 */
[----:B------:R-:W-:Y:S01]  /*0ed0*/  IMAD.WIDE R50, R26, 0x4, R6 ;  /* 0x000000041a327825 */ /* 0x000fe200078e0206 */
[----:B------:R-:W-:-:S04]  /*0ee0*/  IADD3 R6, P0, R21, R4, RZ ;  /* 0x0000000415067210 */ /* 0x000fc80007f1e0ff */
[----:B------:R0:W4:Y:S01]  /*0ef0*/  LDG.E.EL R19, desc[UR4][R50.64] ;  /* 0x0000000432137981 */ /* 0x000122000c2e1900 */
[----:B-1----:R-:W1:Y:S01]  /*0f00*/  LDC.64 R48, c[0x0][0x238] ;  /* 0x00008e00ff307b82 */ /* 0x002e620000000a00 */
[----:B------:R-:W-:Y:S01]  /*0f10*/  IMAD.X R7, R40, 0x1, R5, P0 ;  /* 0x0000000128077824 */ /* 0x000fe200000e0605 */
[----:B------:R-:W-:Y:S02]  /*0f20*/  IADD3 R46, P0, R43, R4, RZ ;  /* 0x000000042b2e7210 */ /* 0x000fe40007f1e0ff */
[----:B------:R-:W-:Y:S02]  /*0f30*/  IADD3 R4, P1, R42, R21, RZ ;  /* 0x000000152a047210 */ /* 0x000fe40007f3e0ff */
[----:B------:R-:W-:-:S03]  /*0f40*/  IADD3.X R47, R38, R5, RZ, P0, !PT ;  /* 0x00000005262f7210 */ /* 0x000fc600007fe4ff */
[----:B------:R-:W-:Y:S01]  /*0f50*/  IMAD.X R5, R45, 0x1, R40, P1 ;  /* 0x000000012d057824 */ /* 0x000fe200008e0628 */
[----:B------:R-:W-:Y:S01]  /*0f60*/  IADD3 R42, P2, R42, R43, RZ ;  /* 0x0000002b2a2a7210 */ /* 0x000fe20007f5e0ff */
[----:B------:R-:W-:-:S04]  /*0f70*/  IMAD.WIDE R6, R26, 0x4, R6 ;  /* 0x000000041a067825 */ /* 0x000fc800078e0206 */
[----:B0-----:R-:W-:Y:S01]  /*0f80*/  IMAD.WIDE R50, R26, 0x4, R4 ;  /* 0x000000041a327825 */ /* 0x001fe200078e0204 */
[----:B------:R-:W-:Y:S01]  /*0f90*/  IADD3.X R43, R45, R38, RZ, P2, !PT ;  /* 0x000000262d2b7210 */ /* 0x000fe200017fe4ff */
[----:B------:R-:W4:Y:S04]  /*0fa0*/  LDG.E.EL R36, desc[UR4][R6.64] ;  /* 0x0000000406247981 */ /* 0x000f28000c2e1900 */
[----:B------:R-:W4:Y:S01]  /*0fb0*/  LDG.E.EL R38, desc[UR4][R50.64] ;  /* 0x0000000432267981 */ /* 0x000f22000c2e1900 */
[----:B-1----:R-:W-:-:S04]  /*0fc0*/  IMAD.WIDE R48, R3, 0x4, R48 ;  /* 0x0000000403307825 */ /* 0x002fc800078e0230 */
[C---:B------:R-:W-:Y:S01]  /*0fd0*/  IMAD.WIDE R46, R26.reuse, 0x4, R46 ;  /* 0x000000041a2e7825 */ /* 0x040fe200078e022e */
[----:B------:R-:W4:Y:S03]  /*0fe0*/  LDG.E.EL.128 R4, desc[UR4][R48.64] ;  /* 0x0000000430047981 */ /* 0x000f26000c2e1d00 */
[----:B------:R-:W-:Y:S02]  /*0ff0*/  IMAD.WIDE R42, R26, 0x4, R42 ;  /* 0x000000041a2a7825 */ /* 0x000fe400078e022a */
[----:B------:R-:W4:Y:S04]  /*1000*/  LDG.E.EL R47, desc[UR4][R46.64] ;  /* 0x000000042e2f7981 */ /* 0x000f28000c2e1900 */
[----:B------:R-:W4:Y:S01]  /*1010*/  LDG.E.EL R43, desc[UR4][R42.64] ;  /* 0x000000042a2b7981 */ /* 0x000f22000c2e1900 */
[----:B------:R-:W-:-:S04]  /*1020*/  IMAD.WIDE R2, R2, 0x4, R52 ;  /* 0x0000000402027825 */ /* 0x000fc800078e0234 */
[----:B------:R-:W-:Y:S02]  /*1030*/  IMAD.WIDE R52, R41, 0x4, R52 ;  /* 0x0000000429347825 */ /* 0x000fe400078e0234 */
[----:B------:R0:W4:Y:S04]  /*1040*/  LDG.E.EL R2, desc[UR4][R2.64] ;  /* 0x0000000402027981 */ /* 0x000128000c2e1900 */
[----:B------:R-:W4:Y:S01]  /*1050*/  LDG.E.EL R52, desc[UR4][R52.64] ;  /* 0x0000000434347981 */ /* 0x000f22000c2e1900 */
[----:B------:R-:W-:Y:S02]  /*1060*/  FSETP.GT.AND P2, PT, R33, RZ, PT ;  /* 0x000000ff2100720b */ /* 0x000fe40003f44000 */
[----:B------:R-:W-:Y:S02]  /*1070*/  FSETP.GT.AND P3, PT, R11, RZ, PT ;  /* 0x000000ff0b00720b */ /* 0x000fe40003f64000 */
[----:B-----5:R-:W-:-:S02]  /*1080*/  FSETP.GT.AND P4, PT, R18, RZ, PT ;  /* 0x000000ff1200720b */ /* 0x020fc40003f84000 */
[----:B------:R-:W-:Y:S02]  /*1090*/  FSETP.GT.AND P6, PT, R20, RZ, PT ;  /* 0x000000ff1400720b */ /* 0x000fe40003fc4000 */
[----:B------:R-:W-:Y:S02]  /*10a0*/  FSETP.GT.AND P5, PT, R32, RZ, PT ;  /* 0x000000ff2000720b */ /* 0x000fe40003fa4000 */
[----:B------:R-:W-:Y:S02]  /*10b0*/  FSETP.GT.AND P1, PT, R16, RZ, PT ;  /* 0x000000ff1000720b */ /* 0x000fe40003f24000 */
[----:B------:R-:W-:Y:S01]  /*10c0*/  FSETP.GT.AND P0, PT, R37, RZ, PT ;  /* 0x000000ff2500720b */ /* 0x000fe20003f04000 */
[----:B------:R-:W-:Y:S02]  /*10d0*/  @!P2 FMUL R33, R33, 0.20000000298023223877 ;  /* 0x3e4ccccd2121a820 */ /* 0x000fe40000400000 */
[----:B------:R-:W-:Y:S02]  /*10e0*/  @!P3 FMUL R11, R11, 0.20000000298023223877 ;  /* 0x3e4ccccd0b0bb820 */ /* 0x000fe40000400000 */
[----:B------:R-:W-:-:S02]  /*10f0*/  @!P4 FMUL R18, R18, 0.20000000298023223877 ;  /* 0x3e4ccccd1212c820 */ /* 0x000fc40000400000 */
[----:B------:R-:W-:Y:S01]  /*1100*/  @!P6 FMUL R20, R20, 0.20000000298023223877 ;  /* 0x3e4ccccd1414e820 */ /* 0x000fe20000400000 */
[----:B------:R-:W-:Y:S01]  /*1110*/  FSETP.GT.AND P6, PT, R9, RZ, PT ;  /* 0x000000ff0900720b */ /* 0x000fe20003fc4000 */
[----:B------:R-:W-:Y:S02]  /*1120*/  @!P5 FMUL R32, R32, 0.20000000298023223877 ;  /* 0x3e4ccccd2020d820 */ /* 0x000fe40000400000 */
[----:B------:R-:W-:Y:S02]  /*1130*/  @!P1 FMUL R16, R16, 0.20000000298023223877 ;  /* 0x3e4ccccd10109820 */ /* 0x000fe40000400000 */
[----:B------:R-:W-:Y:S01]  /*1140*/  @!P0 FMUL R37, R37, 0.20000000298023223877 ;  /* 0x3e4ccccd25258820 */ /* 0x000fe20000400000 */
[----:B------:R-:W-:-:S07]  /*1150*/  FSETP.GT.AND P0, PT, R35, RZ, PT ;  /* 0x000000ff2300720b */ /* 0x000fce0003f04000 */
[----:B------:R-:W-:Y:S01]  /*1160*/  @!P6 FMUL R9, R9, 0.20000000298023223877 ;  /* 0x3e4ccccd0909e820 */ /* 0x000fe20000400000 */
[----:B------:R-:W-:-:S05]  /*1170*/  FSETP.GT.AND P6, PT, R34, RZ, PT ;  /* 0x000000ff2200720b */ /* 0x000fca0003fc4000 */
[----:B------:R-:W-:Y:S01]  /*1180*/  @!P0 FMUL R35, R35, 0.20000000298023223877 ;  /* 0x3e4ccccd23238820 */ /* 0x000fe20000400000 */
[----:B0-----:R-:W-:-:S07]  /*1190*/  FADD R3, -R11, R18 ;  /* 0x000000120b037221 */ /* 0x001fce0000000100 */
[----:B------:R-:W-:Y:S01]  /*11a0*/  @!P6 FMUL R34, R34, 0.20000000298023223877 ;  /* 0x3e4ccccd2222e820 */ /* 0x000fe20000400000 */
[----:B------:R-:W-:Y:S01]  /*11b0*/  FADD R18, -R33, R32 ;  /* 0x0000002021127221 */ /* 0x000fe20000000100 */
[----:B------:R-:W-:Y:S01]  /*11c0*/  FADD R37, -R20, R37 ;  /* 0x0000002514257221 */ /* 0x000fe20000000100 */
[----:B------:R-:W-:Y:S01]  /*11d0*/  FADD R9, -R16, R9 ;  /* 0x0000000910097221 */ /* 0x000fe20000000100 */
[----:B------:R-:W-:Y:S01]  /*11e0*/  FADD R34, -R35, R34 ;  /* 0x0000002223227221 */ /* 0x000fe20000000100 */
[----:B--2---:R-:W-:Y:S02]  /*11f0*/  FSETP.GT.AND P2, PT, R27, RZ, PT ;  /* 0x000000ff1b00720b */ /* 0x004fe40003f44000 */
[----:B---3--:R-:W-:-:S11]  /*1200*/  FSETP.GT.AND P4, PT, R29, RZ, PT ;  /* 0x000000ff1d00720b */ /* 0x008fd60003f84000 */
[----:B------:R-:W-:Y:S01]  /*1210*/  @!P2 FMUL R27, R27, 0.20000000298023223877 ;  /* 0x3e4ccccd1b1ba820 */ /* 0x000fe20000400000 */
[----:B------:R-:W-:Y:S02]  /*1220*/  FSETP.GT.AND P1, PT, R28, RZ, PT ;  /* 0x000000ff1c00720b */ /* 0x000fe40003f24000 */
[----:B------:R-:W-:Y:S01]  /*1230*/  FSETP.GT.AND P2, PT, R12, RZ, PT ;  /* 0x000000ff0c00720b */ /* 0x000fe20003f44000 */
[----:B------:R-:W-:-:S10]  /*1240*/  @!P4 FMUL R29, R29, 0.20000000298023223877 ;  /* 0x3e4ccccd1d1dc820 */ /* 0x000fd40000400000 */
[----:B------:R-:W-:Y:S01]  /*1250*/  @!P1 FMUL R28, R28, 0.20000000298023223877 ;  /* 0x3e4ccccd1c1c9820 */ /* 0x000fe20000400000 */
[----:B------:R-:W-:Y:S01]  /*1260*/  FSETP.GT.AND P1, PT, R8, RZ, PT ;  /* 0x000000ff0800720b */ /* 0x000fe20003f24000 */
[----:B------:R-:W-:Y:S01]  /*1270*/  @!P2 FMUL R12, R12, 0.20000000298023223877 ;  /* 0x3e4ccccd0c0ca820 */ /* 0x000fe20000400000 */
[----:B----4-:R-:W-:Y:S02]  /*1280*/  FSETP.GT.AND P2, PT, R17, RZ, PT ;  /* 0x000000ff1100720b */ /* 0x010fe40003f44000 */
[----:B------:R-:W-:Y:S02]  /*1290*/  FSETP.GT.AND P3, PT, R44, RZ, PT ;  /* 0x000000ff2c00720b */ /* 0x000fe40003f64000 */
[----:B------:R-:W-:-:S11]  /*12a0*/  FSETP.GT.AND P5, PT, R30, RZ, PT ;  /* 0x000000ff1e00720b */ /* 0x000fd60003fa4000 */
[----:B------:R-:W-:Y:S01]  /*12b0*/  @!P3 FMUL R44, R44, 0.20000000298023223877 ;  /* 0x3e4ccccd2c2cb820 */ /* 0x000fe20000400000 */
[----:B------:R-:W-:Y:S02]  /*12c0*/  FSETP.GT.AND P3, PT, R15, RZ, PT ;  /* 0x000000ff0f00720b */ /* 0x000fe40003f64000 */
[----:B------:R-:W-:Y:S01]  /*12d0*/  FSETP.GT.AND P4, PT, R19, RZ, PT ;  /* 0x000000ff1300720b */ /* 0x000fe20003f84000 */
[----:B------:R-:W-:Y:S01]  /*12e0*/  @!P5 FMUL R30, R30, 0.20000000298023223877 ;  /* 0x3e4ccccd1e1ed820 */ /* 0x000fe20000400000 */
[----:B------:R-:W-:-:S09]  /*12f0*/  FSETP.GT.AND P5, PT, R14, RZ, PT ;  /* 0x000000ff0e00720b */ /* 0x000fd20003fa4000 */
[----:B------:R-:W-:Y:S01]  /*1300*/  @!P3 FMUL R15, R15, 0.20000000298023223877 ;  /* 0x3e4ccccd0f0fb820 */ /* 0x000fe20000400000 */
[----:B------:R-:W-:Y:S01]  /*1310*/  FSETP.GT.AND P0, PT, R13, RZ, PT ;  /* 0x000000ff0d00720b */ /* 0x000fe20003f04000 */
[----:B------:R-:W-:Y:S01]  /*1320*/  @!P4 FMUL R19, R19, 0.20000000298023223877 ;  /* 0x3e4ccccd1313c820 */ /* 0x000fe20000400000 */
[----:B------:R-:W-:Y:S02]  /*1330*/  FSETP.GT.AND P4, PT, R25, RZ, PT ;  /* 0x000000ff1900720b */ /* 0x000fe40003f84000 */
[----:B------:R-:W-:Y:S02]  /*1340*/  FSETP.GT.AND P3, PT, R36, RZ, PT ;  /* 0x000000ff2400720b */ /* 0x000fe40003f64000 */
[----:B------:R-:W-:Y:S01]  /*1350*/  FSETP.GT.AND P6, PT, R38, RZ, PT ;  /* 0x000000ff2600720b */ /* 0x000fe20003fc4000 */
[----:B------:R-:W-:Y:S01]  /*1360*/  FADD R44, -R27, R44 ;  /* 0x0000002c1b2c7221 */ /* 0x000fe20000000100 */
[----:B------:R-:W-:Y:S01]  /*1370*/  FADD R26, -R29, R30 ;  /* 0x0000001e1d1a7221 */ /* 0x000fe20000000100 */
[----:B------:R-:W-:Y:S01]  /*1380*/  FADD R19, -R12, R19 ;  /* 0x000000130c137221 */ /* 0x000fe20000000100 */
[----:B------:R-:W-:Y:S01]  /*1390*/  FFMA R11, R4, R3, R11 ;  /* 0x00000003040b7223 */ /* 0x000fe2000000000b */
[----:B------:R-:W-:Y:S01]  /*13a0*/  FADD R3, -R28, R15 ;  /* 0x0000000f1c037221 */ /* 0x000fe20000000100 */
[C---:B------:R-:W-:Y:S01]  /*13b0*/  FFMA R18, R4.reuse, R18, R33 ;  /* 0x0000001204127223 */ /* 0x040fe20000000021 */
[C---:B------:R-:W-:Y:S01]  /*13c0*/  FFMA R27, R4.reuse, R44, R27 ;  /* 0x0000002c041b7223 */ /* 0x040fe2000000001b */
[----:B------:R-:W-:Y:S01]  /*13d0*/  FFMA R26, R4, R26, R29 ;  /* 0x0000001a041a7223 */ /* 0x000fe2000000001d */
[C---:B------:R-:W-:Y:S01]  /*13e0*/  FFMA R20, R5.reuse, R37, R20 ;  /* 0x0000002505147223 */ /* 0x040fe20000000014 */
[C---:B------:R-:W-:Y:S01]  /*13f0*/  FFMA R9, R5.reuse, R9, R16 ;  /* 0x0000000905097223 */ /* 0x040fe20000000010 */
[C---:B------:R-:W-:Y:S01]  /*1400*/  FFMA R3, R5.reuse, R3, R28 ;  /* 0x0000000305037223 */ /* 0x040fe2000000001c */
[----:B------:R-:W-:Y:S01]  /*1410*/  FFMA R12, R5, R19, R12 ;  /* 0x00000013050c7223 */ /* 0x000fe2000000000c */
[----:B------:R-:W-:Y:S01]  /*1420*/  @!P2 FMUL R17, R17, 0.20000000298023223877 ;  /* 0x3e4ccccd1111a820 */ /* 0x000fe20000400000 */
[----:B------:R-:W-:Y:S01]  /*1430*/  @!P1 FMUL R8, R8, 0.20000000298023223877 ;  /* 0x3e4ccccd08089820 */ /* 0x000fe20000400000 */
[----:B------:R-:W-:Y:S01]  /*1440*/  @!P5 FMUL R14, R14, 0.20000000298023223877 ;  /* 0x3e4ccccd0e0ed820 */ /* 0x000fe20000400000 */
[----:B------:R-:W-:Y:S01]  /*1450*/  @!P4 FMUL R25, R25, 0.20000000298023223877 ;  /* 0x3e4ccccd1919c820 */ /* 0x000fe20000400000 */
[----:B------:R-:W-:Y:S01]  /*1460*/  @!P3 FMUL R36, R36, 0.20000000298023223877 ;  /* 0x3e4ccccd2424b820 */ /* 0x000fe20000400000 */
[----:B------:R-:W-:Y:S01]  /*1470*/  @!P0 FMUL R13, R13, 0.20000000298023223877 ;  /* 0x3e4ccccd0d0d8820 */ /* 0x000fe20000400000 */
[----:B------:R-:W-:Y:S01]  /*1480*/  @!P6 FMUL R38, R38, 0.20000000298023223877 ;  /* 0x3e4ccccd2626e820 */ /* 0x000fe20000400000 */
[----:B------:R-:W0:Y:S01]  /*1490*/  LDC.64 R4, c[0x0][0x210] ;  /* 0x00008400ff047b82 */ /* 0x000e220000000a00 */
[----:B------:R-:W-:-:S02]  /*14a0*/  FSETP.GT.AND P2, PT, R23, RZ, PT ;  /* 0x000000ff1700720b */ /* 0x000fc40003f44000 */
[----:B------:R-:W-:Y:S02]  /*14b0*/  FSETP.GT.AND P1, PT, R22, RZ, PT ;  /* 0x000000ff1600720b */ /* 0x000fe40003f24000 */
[----:B------:R-:W-:Y:S02]  /*14c0*/  FSETP.GT.AND P5, PT, R39, RZ, PT ;  /* 0x000000ff2700720b */ /* 0x000fe40003fa4000 */
[----:B------:R-:W-:Y:S02]  /*14d0*/  FSETP.GT.AND P4, PT, R10, RZ, PT ;  /* 0x000000ff0a00720b */ /* 0x000fe40003f84000 */
[----:B------:R-:W-:Y:S02]  /*14e0*/  FSETP.GT.AND P3, PT, R24, RZ, PT ;  /* 0x000000ff1800720b */ /* 0x000fe40003f64000 */
[----:B------:R-:W-:Y:S02]  /*14f0*/  FSETP.GT.AND P0, PT, R47, RZ, PT ;  /* 0x000000ff2f00720b */ /* 0x000fe40003f04000 */
[----:B------:R-:W-:Y:S01]  /*1500*/  FSETP.GT.AND P6, PT, R43, RZ, PT ;  /* 0x000000ff2b00720b */ /* 0x000fe20003fc4000 */
[----:B------:R-:W-:-:S02]  /*1510*/  @!P2 FMUL R23, R23, 0.20000000298023223877 ;  /* 0x3e4ccccd1717a820 */ /* 0x000fc40000400000 */
[----:B------:R-:W-:Y:S02]  /*1520*/  @!P1 FMUL R22, R22, 0.20000000298023223877 ;  /* 0x3e4ccccd16169820 */ /* 0x000fe40000400000 */
[----:B------:R-:W-:Y:S02]  /*1530*/  @!P5 FMUL R39, R39, 0.20000000298023223877 ;  /* 0x3e4ccccd2727d820 */ /* 0x000fe40000400000 */
[----:B------:R-:W-:Y:S02]  /*1540*/  @!P4 FMUL R10, R10, 0.20000000298023223877 ;  /* 0x3e4ccccd0a0ac820 */ /* 0x000fe40000400000 */
[----:B------:R-:W-:Y:S02]  /*1550*/  @!P3 FMUL R24, R24, 0.20000000298023223877 ;  /* 0x3e4ccccd1818b820 */ /* 0x000fe40000400000 */
[----:B------:R-:W-:Y:S02]  /*1560*/  @!P0 FMUL R47, R47, 0.20000000298023223877 ;  /* 0x3e4ccccd2f2f8820 */ /* 0x000fe40000400000 */
[----:B------:R-:W-:Y:S01]  /*1570*/  @!P6 FMUL R43, R43, 0.20000000298023223877 ;  /* 0x3e4ccccd2b2be820 */ /* 0x000fe20000400000 */
[----:B------:R-:W-:Y:S01]  /*1580*/  FADD R8, -R17, R8 ;  /* 0x0000000811087221 */ /* 0x000fe20000000100 */
[----:B------:R-:W-:Y:S01]  /*1590*/  FADD R36, -R25, R36 ;  /* 0x0000002419247221 */ /* 0x000fe20000000100 */
[----:B------:R-:W-:Y:S01]  /*15a0*/  FADD R38, -R13, R38 ;  /* 0x000000260d267221 */ /* 0x000fe20000000100 */
[----:B------:R-:W-:Y:S01]  /*15b0*/  FADD R39, -R22, R39 ;  /* 0x0000002716277221 */ /* 0x000fe20000000100 */
[----:B------:R-:W-:Y:S01]  /*15c0*/  FADD R23, -R14, R23 ;  /* 0x000000170e177221 */ /* 0x000fe20000000100 */
[----:B------:R-:W-:Y:S01]  /*15d0*/  FADD R47, -R10, R47 ;  /* 0x0000002f0a2f7221 */ /* 0x000fe20000000100 */
[----:B------:R-:W-:Y:S01]  /*15e0*/  FADD R43, -R24, R43 ;  /* 0x0000002b182b7221 */ /* 0x000fe20000000100 */
[C---:B------:R-:W-:Y:S01]  /*15f0*/  FFMA R17, R6.reuse, R8, R17 ;  /* 0x0000000806117223 */ /* 0x040fe20000000011 */
[C---:B------:R-:W-:Y:S01]  /*1600*/  FFMA R34, R6.reuse, R34, R35 ;  /* 0x0000002206227223 */ /* 0x040fe20000000023 */
[C---:B------:R-:W-:Y:S01]  /*1610*/  FFMA R25, R6.reuse, R36, R25 ;  /* 0x0000002406197223 */ /* 0x040fe20000000019 */
[----:B------:R-:W-:Y:S01]  /*1620*/  FFMA R8, R6, R38, R13 ;  /* 0x0000002606087223 */ /* 0x000fe2000000000d */
[C---:B------:R-:W-:Y:S01]  /*1630*/  FFMA R22, R7.reuse, R39, R22 ;  /* 0x0000002707167223 */ /* 0x040fe20000000016 */
[C---:B------:R-:W-:Y:S01]  /*1640*/  FFMA R23, R7.reuse, R23, R14 ;  /* 0x0000001707177223 */ /* 0x040fe2000000000e */
[C---:B------:R-:W-:Y:S01]  /*1650*/  FFMA R47, R7.reuse, R47, R10 ;  /* 0x0000002f072f7223 */ /* 0x040fe2000000000a */
[----:B------:R-:W-:Y:S01]  /*1660*/  FFMA R24, R7, R43, R24 ;  /* 0x0000002b07187223 */ /* 0x000fe20000000018 */
[----:B0-----:R-:W-:-:S04]  /*1670*/  IMAD.WIDE R14, R0, 0x4, R4 ;  /* 0x00000004000e7825 */ /* 0x001fc800078e0204 */
[----:B------:R-:W-:Y:S01]  /*1680*/  FADD R4, -R11, R18 ;  /* 0x000000120b047221 */ /* 0x000fe20000000100 */
        /* <DEDUP_REMOVED lines=15> */
[----:B------:R-:W-:Y:S04]  /*1780*/  STG.E.128 desc[UR4][R14.64], R4 ;  /* 0x000000040e007986 */ /* 0x000fe8000c101d04 */
[----:B------:R-:W-:Y:S01]  /*1790*/  STG.E.128 desc[UR4][R14.64+0x800], R44 ;  /* 0x0008002c0e007986 */ /* 0x000fe2000c101d04 */
[----:B------:R-:W-:Y:S05]  /*17a0*/  EXIT ;  /* 0x000000000000794d */ /* 0x000fea0003800000 */
.L_x_0:
[----:B------:R-:W-:-:S00]  /*17b0*/  BRA `(.L_x_0) ;  /* 0xfffffffc00fc7947 */ /* 0x000fc0000383ffff */
[----:B------:R-:W-:-:S00]  /*17c0*/  NOP ;  /* 0x0000000000007918 */ /* 0x000fc00000000000 */
        /* <DEDUP_REMOVED lines=11> */
.L_x_1:


//--------------------- .nv.constant0.triton_poi_fused__unsafe_index_add_leaky_relu_mul_sub_31 --------------------------
	.section	.nv.constant0.triton_poi_fused__unsafe_index_add_leaky_relu_mul_sub_31,"a",@progbits
	.sectionflags	@""
	.align	4
.nv.constant0.triton_poi_fused__unsafe_index_add_leaky_relu_mul_sub_31:
	.zero		596
